//
// Generated by NVIDIA NVVM Compiler
//
// Compiler Build ID: CL-36424714
// Cuda compilation tools, release 13.0, V13.0.88
// Based on NVVM 20.0.0
//

.version 9.0
.target sm_100
.address_size 64

	// .globl	_Z14printLoopIndexv
.extern .func  (.param .b32 func_retval0) vprintf
(
	.param .b64 vprintf_param_0,
	.param .b64 vprintf_param_1
)
;
.global .align 1 .b8 $str[4] = {37, 100, 10};

.visible .entry _Z14printLoopIndexv()
{
	.local .align 8 .b8 	__local_depot0[8];
	.reg .b64 	%SP;
	.reg .b64 	%SPL;
	.reg .b32 	%r<4>;
	.reg .b64 	%rd<5>;

	mov.u64 	%SPL, __local_depot0;
	cvta.local.u64 	%SP, %SPL;
	add.u64 	%rd1, %SP, 0;
	add.u64 	%rd2, %SPL, 0;
	mov.u32 	%r1, %tid.x;
	st.local.u32 	[%rd2], %r1;
	mov.u64 	%rd3, $str;
	cvta.global.u64 	%rd4, %rd3;
	{ // callseq 0, 0
	.param .b64 param0;
	st.param.b64 	[param0], %rd4;
	.param .b64 param1;
	st.param.b64 	[param1], %rd1;
	.param .b32 retval0;
	call.uni (retval0), 
	vprintf, 
	(
	param0, 
	param1
	);
	ld.param.b32 	%r2, [retval0];
	} // callseq 0
	ret;

}


// ===== COMPILED SASS (sm_100) =====

	.target	sm_100

	.elftype	@"ET_EXEC"


//--------------------- .note.nv.tkinfo           --------------------------
	.section	.note.nv.tkinfo,"",@"SHT_NOTE"
	.sectionflags	@"SHF_NOTE_NV_TKINFO"
	.tkinfo
        /*0018*/ 	.word	0x00000002
        /*0030*/ 	.string	""
        /*0030*/ 	.string	"ptxas"
        /*0030*/ 	.string	"Cuda compilation tools, release 13.0, V13.0.88"
        /*0030*/ 	.string	"Build cuda_13.0.r13.0/compiler.36424714_0"
        /*0030*/ 	.string	"-arch sm_100 -m 64 "



//--------------------- .note.nv.cuinfo           --------------------------
	.section	.note.nv.cuinfo,"",@"SHT_NOTE"
	.sectionflags	@"SHF_NOTE_NV_CUINFO"
        /*0018*/ 	.short	0x0002
        /*001a*/ 	.short	0x0064
        /*001c*/ 	.short	0x0082
	.zero		2


//--------------------- .nv.info                  --------------------------
	.section	.nv.info,"",@"SHT_CUDA_INFO"
	.align	4


	//----- nvinfo : EIATTR_REGCOUNT
	.align		4
        /*0000*/ 	.byte	0x04, 0x2f
        /*0002*/ 	.short	(.L_2 - .L_1)
	.align		4
.L_1:
        /*0004*/ 	.word	index@(_Z14printLoopIndexv)
        /*0008*/ 	.word	0x00000018


	//----- nvinfo : EIATTR_FRAME_SIZE
	.align		4
.L_2:
        /*000c*/ 	.byte	0x04, 0x11
        /*000e*/ 	.short	(.L_4 - .L_3)
	.align		4
.L_3:
        /*0010*/ 	.word	index@(_Z14printLoopIndexv)
        /*0014*/ 	.word	0x00000008


	//----- nvinfo : EIATTR_MIN_STACK_SIZE
	.align		4
.L_4:
        /*0018*/ 	.byte	0x04, 0x12
        /*001a*/ 	.short	(.L_6 - .L_5)
	.align		4
.L_5:
        /*001c*/ 	.word	index@(_Z14printLoopIndexv)
        /*0020*/ 	.word	0x00000008
.L_6:


//--------------------- .nv.compat                --------------------------
	.section	.nv.compat,"",@"SHT_CUDA_COMPAT_INFO"
	.align	4
        /*0000*/ 	.byte	0x02, 0x09, 0x00, 0x00, 0x02, 0x02, 0x01, 0x00, 0x02, 0x05, 0x05, 0x00, 0x03, 0x07, 0x01, 0x01
        /*0010*/ 	.byte	0x02, 0x03, 0x00, 0x00, 0x02, 0x06, 0x01, 0x00, 0x04, 0x0b, 0x08, 0x00, 0x09, 0x00, 0x00, 0x00
        /*0020*/ 	.byte	0x00, 0x00, 0x00, 0x00


//--------------------- .nv.info._Z14printLoopIndexv --------------------------
	.section	.nv.info._Z14printLoopIndexv,"",@"SHT_CUDA_INFO"
	.sectionflags	@""
	.align	4


	//----- nvinfo : EIATTR_CUDA_API_VERSION
	.align		4
        /*0000*/ 	.byte	0x04, 0x37
        /*0002*/ 	.short	(.L_8 - .L_7)
.L_7:
        /*0004*/ 	.word	0x00000082


	//----- nvinfo : EIATTR_SPARSE_MMA_MASK
	.align		4
.L_8:
        /*0008*/ 	.byte	0x03, 0x50
        /*000a*/ 	.short	0x0000


	//----- nvinfo : EIATTR_MAXREG_COUNT
	.align		4
        /*000c*/ 	.byte	0x03, 0x1b
        /*000e*/ 	.short	0x00ff


	//----- nvinfo : EIATTR_EXTERNS
	.align		4
        /*0010*/ 	.byte	0x04, 0x0f
        /*0012*/ 	.short	(.L_10 - .L_9)


	//   ....[0]....
	.align		4
.L_9:
        /*0014*/ 	.word	index@(vprintf)


	//----- nvinfo : EIATTR_MERCURY_ISA_VERSION
	.align		4
.L_10:
        /*0018*/ 	.byte	0x03, 0x5f
        /*001a*/ 	.short	0x0101


	//----- nvinfo : EIATTR_VRC_CTA_INIT_COUNT
	.align		4
        /*001c*/ 	.byte	0x02, 0x4a
	.zero		1
	.zero		1


	//----- nvinfo : EIATTR_SYSCALL_OFFSETS
	.align		4
        /*0020*/ 	.byte	0x04, 0x46
        /*0022*/ 	.short	(.L_12 - .L_11)


	//   ....[0]....
.L_11:
        /*0024*/ 	.word	0x000000e0


	//----- nvinfo : EIATTR_EXIT_INSTR_OFFSETS
	.align		4
.L_12:
        /*0028*/ 	.byte	0x04, 0x1c
        /*002a*/ 	.short	(.L_14 - .L_13)


	//   ....[0]....
.L_13:
        /*002c*/ 	.word	0x000000f0


	//----- nvinfo : EIATTR_SW_WAR
	.align		4
.L_14:
        /*0030*/ 	.byte	0x04, 0x36
        /*0032*/ 	.short	(.L_16 - .L_15)
.L_15:
        /*0034*/ 	.word	0x00000008
.L_16:


//--------------------- .nv.callgraph             --------------------------
	.section	.nv.callgraph,"",@"SHT_CUDA_CALLGRAPH"
	.align	4
	.sectionentsize	8
	.align		4
        /*0000*/ 	.word	0x00000000
	.align		4
        /*0004*/ 	.word	0xffffffff
	.align		4
        /*0008*/ 	.word	index@(_Z14printLoopIndexv)
	.align		4
        /*000c*/ 	.word	index@(vprintf)
	.align		4
        /*0010*/ 	.word	0x00000000
	.align		4
        /*0014*/ 	.word	0xfffffffe
	.align		4
        /*0018*/ 	.word	0x00000000
	.align		4
        /*001c*/ 	.word	0xfffffffd
	.align		4
        /*0020*/ 	.word	0x00000000
	.align		4
        /*0024*/ 	.word	0xfffffffc


//--------------------- .nv.constant4             --------------------------
	.section	.nv.constant4,"a",@progbits
	.align	8
	.align		8
.nv.constant4:
        /*0000*/ 	.dword	vprintf
	.align		8
        /*0008*/ 	.dword	$str


//--------------------- .text._Z14printLoopIndexv --------------------------
	.section	.text._Z14printLoopIndexv,"ax",@progbits
	.align	128
        .global         _Z14printLoopIndexv
        .type           _Z14printLoopIndexv,@function
        .size           _Z14printLoopIndexv,(.L_x_2 - _Z14printLoopIndexv)
        .other          _Z14printLoopIndexv,@"STO_CUDA_ENTRY STV_DEFAULT"
_Z14printLoopIndexv:
.text._Z14printLoopIndexv:
[----:B------:R-:W0:Y:S01]  /*0000*/  LDC R1, c[0x0][0x37c] ;  /* 0x0000df00ff017b82 */ /* 0x000e220000000800 */
[----:B------:R-:W1:Y:S01]  /*0010*/  S2R R8, SR_TID.X ;  /* 0x0000000000087919 */ /* 0x000e620000002100 */
[----:B0-----:R-:W-:Y:S01]  /*0020*/  VIADD R1, R1, 0xfffffff8 ;  /* 0xfffffff801017836 */ /* 0x001fe20000000000 */
[----:B------:R-:W-:Y:S01]  /*0030*/  MOV R0, 0x0 ;  /* 0x0000000000007802 */ /* 0x000fe20000000f00 */
[----:B------:R-:W0:Y:S04]  /*0040*/  LDCU UR4, c[0x0][0x2f8] ;  /* 0x00005f00ff0477ac */ /* 0x000e280008000800 */
[----:B------:R2:W3:Y:S01]  /*0050*/  LDC.64 R2, c[0x4][R0] ;  /* 0x0100000000027b82 */ /* 0x0004e20000000a00 */
[----:B------:R-:W4:Y:S01]  /*0060*/  LDCU.64 UR6, c[0x4][0x8] ;  /* 0x01000100ff0677ac */ /* 0x000f220008000a00 */
[----:B------:R-:W5:Y:S01]  /*0070*/  LDCU UR5, c[0x0][0x2fc] ;  /* 0x00005f80ff0577ac */ /* 0x000f620008000800 */
[----:B0-----:R-:W-:Y:S01]  /*0080*/  IADD3 R6, P0, PT, R1, UR4, RZ ;  /* 0x0000000401067c10 */ /* 0x001fe2000ff1e0ff */
[----:B----4-:R-:W-:Y:S01]  /*0090*/  IMAD.U32 R4, RZ, RZ, UR6 ;  /* 0x00000006ff047e24 */ /* 0x010fe2000f8e00ff */
[----:B------:R-:W-:-:S03]  /*00a0*/  MOV R5, UR7 ;  /* 0x0000000700057c02 */ /* 0x000fc60008000f00 */
[----:B-----5:R-:W-:Y:S01]  /*00b0*/  IMAD.X R7, RZ, RZ, UR5, P0 ;  /* 0x00000005ff077e24 */ /* 0x020fe200080e06ff */
[----:B-1----:R2:W-:Y:S07]  /*00c0*/  STL [R1], R8 ;  /* 0x0000000801007387 */ /* 0x0025ee0000100800 */
[----:B------:R-:W-:-:S07]  /*00d0*/  LEPC R20, `(.L_x_0) ;  /* 0x000000001014794e */ /* 0x000fce0000000000 */
[----:B--23--:R-:W-:Y:S05]  /*00e0*/  CALL.ABS.NOINC R2 ;  /* 0x0000000002007343 */ /* 0x00cfea0003c00000 */
.L_x_0:
[----:B------:R-:W-:Y:S05]  /*00f0*/  EXIT ;  /* 0x000000000000794d */ /* 0x000fea0003800000 */
.L_x_1:
[----:B------:R-:W-:-:S00]  /*0100*/  BRA `(.L_x_1) ;  /* 0xfffffffc00fc7947 */ /* 0x000fc0000383ffff */
[----:B------:R-:W-:-:S00]  /*0110*/  NOP ;  /* 0x0000000000007918 */ /* 0x000fc00000000000 */
        /* <DEDUP_REMOVED lines=14> */
.L_x_2:


//--------------------- .nv.global.init           --------------------------
	.section	.nv.global.init,"aw",@progbits
.nv.global.init:
	.type		$str,@object
	.size		$str,(.L_0 - $str)
$str:
        /*0000*/ 	.byte	0x25, 0x64, 0x0a, 0x00
.L_0:


//--------------------- .nv.shared.reserved.0     --------------------------
	.section	.nv.shared.reserved.0,"aw",@nobits
	.weak		__nv_reservedSMEM_offset_0_alias
	.size		__nv_reservedSMEM_offset_0_alias, 0, 64
	.other		__nv_reservedSMEM_offset_0_alias,@"STO_CUDA_RESERVED_SHARED STV_DEFAULT"
__nv_reservedSMEM_offset_0_alias:
	.zero		0
	.zero		64


//--------------------- .nv.constant0._Z14printLoopIndexv --------------------------
	.section	.nv.constant0._Z14printLoopIndexv,"a",@progbits
	.sectionflags	@""
	.align	4
.nv.constant0._Z14printLoopIndexv:
	.zero		896


//--------------------- SYMBOLS --------------------------

	.type		.nv.reservedSmem.offset0,@object
	.size		.nv.reservedSmem.offset0,0x4
	.type		vprintf,@function
